// PTX assembly code with ChatGPT generated comments

// Version and Target Specification:

// .version 8.1: Specifies the PTX version. PTX versions correlate with specific features and capabilities of the CUDA programming model.
// .target sm_86: Targets a specific NVIDIA GPU architecture, in this case, the Ampere architecture (Compute Capability 8.6), defining the set of GPU features available to the kernel.
// Kernel Declaration:

// .visible .entry square_kernel_0d1d234: Declares a globally visible CUDA kernel named square_kernel_0d1d234. Kernels are functions that, when called, execute across many parallel threads on the GPU.
// Kernel Parameters:

// .param .u64 and .param .u32: Define the input parameters to the kernel, with u64 indicating 64-bit unsigned integers and u32 for 32-bit unsigned integers. These parameters are typically pointers to data in global memory or scalar values used in computations.
// Thread Configuration:

// .maxntid 128, 1, 1: Specifies the maximum number of threads per block in each dimension (128 threads in the x-dimension). This is a hint to the compiler and does not necessarily match the actual launch configuration.
// Register Declarations:

// .reg: Declares registers of different types (pred for predicates, b32 for 32-bit integers, f32 for 32-bit floating-point, and b64 for 64-bit integers). Registers are fast, temporary storage used during computations.
// Memory Address and Thread ID Calculations:

// Instructions like ld.param.u64, mov.u32, and.b32, or.b32, etc., are used to load kernel parameters, calculate thread IDs, and determine memory addresses for data access. These operations are crucial for identifying which data elements each thread should process.
// Conditional Execution:

// setp and @%p1: Used for conditional execution. Predicates (%p<index>) are set based on comparisons, and subsequent instructions are executed conditionally based on these predicates. This allows threads to take different execution paths based on dynamic conditions.
// Data Loading, Processing, and Storing:

// Instructions like ld.global.b32, mov.b32, mul.f32, and st.global.b32 are used to load data from memory, perform arithmetic operations (e.g., squaring floating-point numbers), and store results back to memory. This is the core computation performed by the kernel.
// Kernel Exit:

// ret: Indicates the end of the kernel function, signaling that the thread has completed its execution.
// Metadata and Debugging Information:

// Sections like .file, .section .debug_abbrev, and .section .debug_info contain metadata and debugging information. This information is useful for tools that analyze or debug the compiled PTX code, providing mappings back to the original source files and symbols.


// Defines the version of PTX and the target compute capability (sm_86 corresponds to Ampere architecture)
.version 8.1
.target sm_86
.address_size 64

// Declaration of a globally visible CUDA kernel named 'square_kernel_0d1d234'
.visible .entry square_kernel_0d1d234(
    // Input parameters to the kernel. Parameters are 64-bit (u64) or 32-bit (u32) unsigned integers.
    .param .u64 square_kernel_0d1d234_param_0,
    .param .u64 square_kernel_0d1d234_param_1,
    .param .u32 square_kernel_0d1d234_param_2,
    .param .u32 square_kernel_0d1d234_param_3,
    .param .u32 square_kernel_0d1d234_param_4
)
// Specifies the maximum number of threads per block in each dimension (128 threads in the x-dimension here).
.maxntid 128, 1, 1
{
    // Register declarations for predicate, 32-bit integer, 32-bit floating-point, and 64-bit integer registers.
    .reg .pred  %p<25>;
    .reg .b32   %r<40>;
    .reg .f32   %f<17>;
    .reg .b64   %rd<24>;

    // Load input parameters into 64-bit registers (pointers to input arrays or scalars).
    ld.param.u64    %rd17, [square_kernel_0d1d234_param_0];
    ld.param.u64    %rd18, [square_kernel_0d1d234_param_1];

    // Calculate thread ID and apply bitwise operations to determine work for each thread.
    mov.u32     %r25, %tid.x; // Load thread ID in x dimension into %r25.
    and.b32     %r26, %r25, 127; // Apply bitwise AND with 127 to %r25, store result in %r26.
    ld.param.u32    %r27, [square_kernel_0d1d234_param_2]; // Load a parameter into %r27.
    // Following lines perform bitwise OR operations, probably to calculate offsets or positions.
    or.b32      %r28, %r26, 128;
    ld.param.u32    %r29, [square_kernel_0d1d234_param_3];
    or.b32      %r30, %r26, 256;
    ld.param.u32    %r31, [square_kernel_0d1d234_param_4];
    // More bitwise OR operations for offset calculations.
    or.b32      %r32, %r26, 384;
    or.b32      %r33, %r26, 512;
    or.b32      %r34, %r26, 640;
    or.b32      %r35, %r26, 768;
    or.b32      %r36, %r26, 896;

    // Calculate global thread ID and memory addresses for operations.
    mov.u32     %r37, %ctaid.x; // Load block ID in x dimension into %r37.
    mul.lo.s32  %r38, %r37, %r27; // Multiply block ID by a parameter to get global ID.
    mul.wide.s32   %rd19, %r38, 4; // Convert global ID to byte offset (assuming 32-bit values).
    add.s64     %rd20, %rd18, %rd19; // Add offset to base address to get actual memory address.

    // More memory address calculations for different offsets within the data.
    mul.wide.u32   %rd21, %r26, 4; // Convert thread ID to byte offset.
    add.s64     %rd1, %rd20, %rd21; // Calculate final address for thread to operate on.
    // Similar address calculations for subsequent memory locations.
    add.s64     %rd2, %rd1, 512;
    add.s64     %rd3, %rd1, 1024;
    // Continue with similar calculations for more addresses.

    // Conditional execution based on comparison results (setp instructions set predicate registers based on conditions).
    setp.lt.s32    %p1, %r26, %r31; // Compare thread ID offset with a parameter to decide if thread should proceed.
    // Similar condition checks for other offsets.

    // Initialize registers with specific values (zero or a negative value here).
    mov.u32 %r1, 0x0; // Initialize a register to zero.
    // Conditional load operations: load data from global memory if condition is true; otherwise, set register to a default value.
    @%p1 ld.global.b32 { %r1 }, [ %rd1 + 0 ]; // Conditional load based on predicate %p1.
    @!%p1 mov.u32 %r1, %r2; // Set %r1 to %r2 if predicate %p1 is false.
    // Convert loaded integer values to floating-point.
    mov.b32     %f1, %r1;
    // Repeat the above steps for other data elements.

    // Perform arithmetic operations (multiplication here, likely squaring the loaded values).
    mul.f32     %f9, %f1, %f1; // Square the value in %f1, store result in %f9.
    // Similar squaring operations for other values.

    // Calculate address for output data based on block ID and other parameters.
    mul.lo.s32  %r39, %r37, %r29;
    mul.wide.s32   %rd22, %r39, 4;
    add.s64     %rd23, %rd17, %rd22;
    // Calculate specific output addresses for the squared values.
    add.s64     %rd9, %rd23, %rd21;
    // Similar calculations for subsequent output addresses.

    // Store the squared values back to global memory at the calculated addresses.
    mov.b32     %r17, %f9;
    @%p1 st.global.b32 [ %rd9 + 0 ], { %r17 };
    // Repeat the store operations for other squared values.

    // Return from the kernel.
    ret;
}
// Metadata and debugging information follows, providing details about the source file and symbols for debugging.

	.file	1 "/teamspace/studios/this_studio/main.py"
	.section	.debug_abbrev
	{
.b8 1
.b8 17
.b8 1
.b8 37
.b8 8
.b8 19
.b8 5
.b8 3
.b8 8
.b8 16
.b8 6
.b8 27
.b8 8
.b8 180
.b8 66
.b8 12
.b8 17
.b8 1
.b8 18
.b8 1
.b8 0
.b8 0
.b8 2
.b8 46
.b8 0
.b8 17
.b8 1
.b8 18
.b8 1
.b8 64
.b8 10
.b8 135
.b8 64
.b8 8
.b8 3
.b8 8
.b8 58
.b8 11
.b8 59
.b8 11
.b8 63
.b8 12
.b8 0
.b8 0
.b8 0
	}
	.section	.debug_info
	{
.b32 144
.b8 2
.b8 0
.b32 .debug_abbrev
.b8 8
.b8 1
.b8 116
.b8 114
.b8 105
.b8 116
.b8 111
.b8 110
.b8 0
.b8 2
.b8 0
.b8 109
.b8 97
.b8 105
.b8 110
.b8 46
.b8 112
.b8 121
.b8 0
.b32 .debug_line
.b8 47
.b8 116
.b8 101
.b8 97
.b8 109
.b8 115
.b8 112
.b8 97
.b8 99
.b8 101
.b8 47
.b8 115
.b8 116
.b8 117
.b8 100
.b8 105
.b8 111
.b8 115
.b8 47
.b8 116
.b8 104
.b8 105
.b8 115
.b8 95
.b8 115
.b8 116
.b8 117
.b8 100
.b8 105
.b8 111
.b8 0
.b8 1
.b64 $L__func_begin0
.b64 $L__func_end0
.b8 2
.b64 $L__func_begin0
.b64 $L__func_end0
.b8 1
.b8 156
.b8 115
.b8 113
.b8 117
.b8 97
.b8 114
.b8 101
.b8 95
.b8 107
.b8 101
.b8 114
.b8 110
.b8 101
.b8 108
.b8 95
.b8 48
.b8 100
.b8 49
.b8 100
.b8 50
.b8 51
.b8 52
.b8 0
.b8 115
.b8 113
.b8 117
.b8 97
.b8 114
.b8 101
.b8 95
.b8 107
.b8 101
.b8 114
.b8 110
.b8 101
.b8 108
.b8 95
.b8 48
.b8 100
.b8 49
.b8 100
.b8 50
.b8 51
.b8 52
.b8 0
.b8 1
.b8 7
.b8 1
.b8 0
	}
	.section	.debug_pubnames
	{
.b32 $L__pubNames_end0-$L__pubNames_start0
$L__pubNames_start0:
.b8 2
.b8 0
.b32 .debug_info
.b32 148
.b32 81
.b8 115
.b8 113
.b8 117
.b8 97
.b8 114
.b8 101
.b8 95
.b8 107
.b8 101
.b8 114
.b8 110
.b8 101
.b8 108
.b8 95
.b8 48
.b8 100
.b8 49
.b8 100
.b8 50
.b8 51
.b8 52
.b8 0
.b32 0
$L__pubNames_end0:
	}
	.section	.debug_pubtypes
	{
.b32 $L__pubTypes_end0-$L__pubTypes_start0
$L__pubTypes_start0:
.b8 2
.b8 0
.b32 .debug_info
.b32 148
.b32 0
$L__pubTypes_end0:
	}
	.section	.debug_loc	{	}

// Q: Why are offsets needed? 

// ChatGPT: The offsets in the PTX assembly code are crucial for several reasons, particularly in the context of parallel computing on GPUs. They enable the code to:

// Access Unique Data Elements: Each thread in a CUDA kernel needs to operate on a different piece of data to ensure parallelism. Offsets are used to calculate the specific memory address that each thread should access. By adding an offset to a base address, the code ensures that each thread reads from and writes to a unique location in memory.

// Thread and Block Differentiation: CUDA kernels execute across many threads, organized into blocks. Offsets help differentiate the data processing tasks assigned to each thread within a block and across blocks. This differentiation is essential for dividing the workload efficiently among all threads.

// Memory Coalescing: For optimal performance on GPUs, it's important that memory accesses by threads in a warp (a group of 32 threads) are coalesced into as few transactions as possible. Offsets can be strategically calculated to ensure that consecutive threads access consecutive memory addresses, aligning with the GPU's memory access patterns to enhance bandwidth utilization.

// Implementing Complex Algorithms: In more complex algorithms, different threads might need to access data that is not simply laid out in a contiguous block of memory. Offsets can be used to implement such algorithms by allowing threads to access memory in a pattern that matches the algorithm's requirements, such as accessing elements in a matrix or performing operations on sparse data structures.

// Boundary Conditions and Dynamic Data Ranges: Offsets allow kernels to handle varying data sizes and boundary conditions dynamically. By comparing calculated addresses or indices against limits passed as parameters (e.g., the size of an array), threads can avoid accessing memory outside the allocated range, preventing out-of-bounds errors.

// Enabling Parallel Reductions and Other Patterns: Some parallel algorithms, such as reductions, require threads to work together on subsets of the data before combining their results. Offsets are essential in calculating which parts of the data each thread or group of threads should process during different phases of the algorithm.


// ===== COMPILED SASS (sm_100) =====

	.target	sm_100

	.elftype	@"ET_EXEC"


//--------------------- .note.nv.tkinfo           --------------------------
	.section	.note.nv.tkinfo,"",@"SHT_NOTE"
	.sectionflags	@"SHF_NOTE_NV_TKINFO"
	.tkinfo
        /*0018*/ 	.word	0x00000002
        /*0030*/ 	.string	""
        /*0030*/ 	.string	"ptxas"
        /*0030*/ 	.string	"Cuda compilation tools, release 13.0, V13.0.88"
        /*0030*/ 	.string	"Build cuda_13.0.r13.0/compiler.36424714_0"
        /*0030*/ 	.string	"-arch sm_100 "



//--------------------- .note.nv.cuinfo           --------------------------
	.section	.note.nv.cuinfo,"",@"SHT_NOTE"
	.sectionflags	@"SHF_NOTE_NV_CUINFO"
        /*0018*/ 	.short	0x0002
        /*001a*/ 	.short	0x0056
        /*001c*/ 	.short	0x0082
	.zero		2


//--------------------- .nv.info                  --------------------------
	.section	.nv.info,"",@"SHT_CUDA_INFO"
	.align	4


	//----- nvinfo : EIATTR_REGCOUNT
	.align		4
        /*0000*/ 	.byte	0x04, 0x2f
        /*0002*/ 	.short	(.L_1 - .L_0)
	.align		4
.L_0:
        /*0004*/ 	.word	index@(square_kernel_0d1d234)
        /*0008*/ 	.word	0x0000000c


	//----- nvinfo : EIATTR_FRAME_SIZE
	.align		4
.L_1:
        /*000c*/ 	.byte	0x04, 0x11
        /*000e*/ 	.short	(.L_3 - .L_2)
	.align		4
.L_2:
        /*0010*/ 	.word	index@(square_kernel_0d1d234)
        /*0014*/ 	.word	0x00000000


	//----- nvinfo : EIATTR_MIN_STACK_SIZE
	.align		4
.L_3:
        /*0018*/ 	.byte	0x04, 0x12
        /*001a*/ 	.short	(.L_5 - .L_4)
	.align		4
.L_4:
        /*001c*/ 	.word	index@(square_kernel_0d1d234)
        /*0020*/ 	.word	0x00000000
.L_5:


//--------------------- .nv.compat                --------------------------
	.section	.nv.compat,"",@"SHT_CUDA_COMPAT_INFO"
	.align	4
        /*0000*/ 	.byte	0x02, 0x09, 0x00, 0x00, 0x02, 0x02, 0x01, 0x00, 0x02, 0x05, 0x05, 0x00, 0x03, 0x07, 0x01, 0x01
        /*0010*/ 	.byte	0x02, 0x03, 0x00, 0x00, 0x02, 0x06, 0x01, 0x00, 0x04, 0x0b, 0x08, 0x00, 0x09, 0x00, 0x00, 0x00
        /*0020*/ 	.byte	0x00, 0x00, 0x00, 0x00


//--------------------- .nv.info.square_kernel_0d1d234 --------------------------
	.section	.nv.info.square_kernel_0d1d234,"",@"SHT_CUDA_INFO"
	.sectionflags	@""
	.align	4


	//----- nvinfo : EIATTR_CUDA_API_VERSION
	.align		4
        /*0000*/ 	.byte	0x04, 0x37
        /*0002*/ 	.short	(.L_7 - .L_6)
.L_6:
        /*0004*/ 	.word	0x00000082


	//----- nvinfo : EIATTR_KPARAM_INFO
	.align		4
.L_7:
        /*0008*/ 	.byte	0x04, 0x17
        /*000a*/ 	.short	(.L_9 - .L_8)
.L_8:
        /*000c*/ 	.word	0x00000000
        /*0010*/ 	.short	0x0004
        /*0012*/ 	.short	0x0018
        /*0014*/ 	.byte	0x00, 0xf0, 0x11, 0x00


	//----- nvinfo : EIATTR_KPARAM_INFO
	.align		4
.L_9:
        /*0018*/ 	.byte	0x04, 0x17
        /*001a*/ 	.short	(.L_11 - .L_10)
.L_10:
        /*001c*/ 	.word	0x00000000
        /*0020*/ 	.short	0x0003
        /*0022*/ 	.short	0x0014
        /*0024*/ 	.byte	0x00, 0xf0, 0x11, 0x00


	//----- nvinfo : EIATTR_KPARAM_INFO
	.align		4
.L_11:
        /*0028*/ 	.byte	0x04, 0x17
        /*002a*/ 	.short	(.L_13 - .L_12)
.L_12:
        /*002c*/ 	.word	0x00000000
        /*0030*/ 	.short	0x0002
        /*0032*/ 	.short	0x0010
        /*0034*/ 	.byte	0x00, 0xf0, 0x11, 0x00


	//----- nvinfo : EIATTR_KPARAM_INFO
	.align		4
.L_13:
        /*0038*/ 	.byte	0x04, 0x17
        /*003a*/ 	.short	(.L_15 - .L_14)
.L_14:
        /*003c*/ 	.word	0x00000000
        /*0040*/ 	.short	0x0001
        /*0042*/ 	.short	0x0008
        /*0044*/ 	.byte	0x00, 0xf0, 0x21, 0x00


	//----- nvinfo : EIATTR_KPARAM_INFO
	.align		4
.L_15:
        /*0048*/ 	.byte	0x04, 0x17
        /*004a*/ 	.short	(.L_17 - .L_16)
.L_16:
        /*004c*/ 	.word	0x00000000
        /*0050*/ 	.short	0x0000
        /*0052*/ 	.short	0x0000
        /*0054*/ 	.byte	0x00, 0xf0, 0x21, 0x00


	//----- nvinfo : EIATTR_SPARSE_MMA_MASK
	.align		4
.L_17:
        /*0058*/ 	.byte	0x03, 0x50
        /*005a*/ 	.short	0x0000


	//----- nvinfo : EIATTR_MAXREG_COUNT
	.align		4
        /*005c*/ 	.byte	0x03, 0x1b
        /*005e*/ 	.short	0x00ff


	//----- nvinfo : EIATTR_MERCURY_ISA_VERSION
	.align		4
        /*0060*/ 	.byte	0x03, 0x5f
        /*0062*/ 	.short	0x0101


	//----- nvinfo : EIATTR_VRC_CTA_INIT_COUNT
	.align		4
        /*0064*/ 	.byte	0x02, 0x4a
	.zero		1
	.zero		1


	//----- nvinfo : EIATTR_EXIT_INSTR_OFFSETS
	.align		4
        /*0068*/ 	.byte	0x04, 0x1c
        /*006a*/ 	.short	(.L_19 - .L_18)


	//   ....[0]....
.L_18:
        /*006c*/ 	.word	0x00000150


	//   ....[1]....
        /*0070*/ 	.word	0x00000170


	//----- nvinfo : EIATTR_MAX_THREADS
	.align		4
.L_19:
        /*0074*/ 	.byte	0x04, 0x05
        /*0076*/ 	.short	(.L_21 - .L_20)
.L_20:
        /*0078*/ 	.word	0x00000080
        /*007c*/ 	.word	0x00000001
        /*0080*/ 	.word	0x00000001


	//----- nvinfo : EIATTR_CBANK_PARAM_SIZE
	.align		4
.L_21:
        /*0084*/ 	.byte	0x03, 0x19
        /*0086*/ 	.short	0x001c


	//----- nvinfo : EIATTR_PARAM_CBANK
	.align		4
        /*0088*/ 	.byte	0x04, 0x0a
        /*008a*/ 	.short	(.L_23 - .L_22)
	.align		4
.L_22:
        /*008c*/ 	.word	index@(.nv.constant0.square_kernel_0d1d234)
        /*0090*/ 	.short	0x0380
        /*0092*/ 	.short	0x001c


	//----- nvinfo : EIATTR_SW_WAR
	.align		4
.L_23:
        /*0094*/ 	.byte	0x04, 0x36
        /*0096*/ 	.short	(.L_25 - .L_24)
.L_24:
        /*0098*/ 	.word	0x00000008
.L_25:


//--------------------- .nv.callgraph             --------------------------
	.section	.nv.callgraph,"",@"SHT_CUDA_CALLGRAPH"
	.align	4
	.sectionentsize	8
	.align		4
        /*0000*/ 	.word	0x00000000
	.align		4
        /*0004*/ 	.word	0xffffffff
	.align		4
        /*0008*/ 	.word	0x00000000
	.align		4
        /*000c*/ 	.word	0xfffffffe
	.align		4
        /*0010*/ 	.word	0x00000000
	.align		4
        /*0014*/ 	.word	0xfffffffd
	.align		4
        /*0018*/ 	.word	0x00000000
	.align		4
        /*001c*/ 	.word	0xfffffffc


//--------------------- .text.square_kernel_0d1d234 --------------------------
	.section	.text.square_kernel_0d1d234,"ax",@progbits
	.align	128
        .global         square_kernel_0d1d234
        .type           square_kernel_0d1d234,@function
        .size           square_kernel_0d1d234,(.L_x_1 - square_kernel_0d1d234)
        .other          square_kernel_0d1d234,@"STO_CUDA_ENTRY STV_DEFAULT"
square_kernel_0d1d234:
.text.square_kernel_0d1d234:
[----:B------:R-:W0:Y:S01]  /*0000*/  LDC R1, c[0x0][0x37c] ;  /* 0x0000df00ff017b82 */ /* 0x000e220000000800 */
[----:B------:R-:W1:Y:S07]  /*0010*/  S2R R7, SR_TID.X ;  /* 0x0000000000077919 */ /* 0x000e6e0000002100 */
[----:B------:R-:W2:Y:S01]  /*0020*/  S2UR UR6, SR_CTAID.X ;  /* 0x00000000000679c3 */ /* 0x000ea20000002500 */
[----:B------:R-:W3:Y:S01]  /*0030*/  LDCU UR7, c[0x0][0x398] ;  /* 0x00007300ff0777ac */ /* 0x000ee20008000800 */
[----:B------:R-:W-:Y:S01]  /*0040*/  HFMA2 R0, -RZ, RZ, 0, 0 ;  /* 0x00000000ff007431 */ /* 0x000fe200000001ff */
[----:B------:R-:W4:Y:S05]  /*0050*/  LDCU.64 UR4, c[0x0][0x358] ;  /* 0x00006b00ff0477ac */ /* 0x000f2a0008000a00 */
[----:B------:R-:W2:Y:S08]  /*0060*/  LDC R5, c[0x0][0x390] ;  /* 0x0000e400ff057b82 */ /* 0x000eb00000000800 */
[----:B------:R-:W5:Y:S08]  /*0070*/  LDC.64 R2, c[0x0][0x388] ;  /* 0x0000e200ff027b82 */ /* 0x000f700000000a00 */
[----:B------:R-:W0:Y:S01]  /*0080*/  LDC R9, c[0x0][0x394] ;  /* 0x0000e500ff097b82 */ /* 0x000e220000000800 */
[----:B-1----:R-:W-:Y:S01]  /*0090*/  LOP3.LUT R7, R7, 0x7f, RZ, 0xc0, !PT ;  /* 0x0000007f07077812 */ /* 0x002fe200078ec0ff */
[----:B--2---:R-:W-:-:S03]  /*00a0*/  IMAD R5, R5, UR6, RZ ;  /* 0x0000000605057c24 */ /* 0x004fc6000f8e02ff */
[----:B---3--:R-:W-:Y:S01]  /*00b0*/  ISETP.GE.AND P0, PT, R7, UR7, PT ;  /* 0x0000000707007c0c */ /* 0x008fe2000bf06270 */
[----:B-----5:R-:W-:Y:S02]  /*00c0*/  IMAD.WIDE R2, R5, 0x4, R2 ;  /* 0x0000000405027825 */ /* 0x020fe400078e0202 */
[----:B------:R-:W1:Y:S02]  /*00d0*/  LDC.64 R4, c[0x0][0x380] ;  /* 0x0000e000ff047b82 */ /* 0x000e640000000a00 */
[----:B------:R-:W-:-:S08]  /*00e0*/  IMAD.WIDE.U32 R2, R7, 0x4, R2 ;  /* 0x0000000407027825 */ /* 0x000fd000078e0002 */
[----:B----4-:R-:W2:Y:S01]  /*00f0*/  @!P0 LDG.E R0, desc[UR4][R2.64] ;  /* 0x0000000402008981 */ /* 0x010ea2000c1e1900 */
[----:B0-----:R-:W-:-:S04]  /*0100*/  IMAD R9, R9, UR6, RZ ;  /* 0x0000000609097c24 */ /* 0x001fc8000f8e02ff */
[----:B-1----:R-:W-:-:S04]  /*0110*/  IMAD.WIDE R4, R9, 0x4, R4 ;  /* 0x0000000409047825 */ /* 0x002fc800078e0204 */
[----:B------:R-:W-:Y:S01]  /*0120*/  IMAD.WIDE.U32 R4, R7, 0x4, R4 ;  /* 0x0000000407047825 */ /* 0x000fe200078e0004 */
[----:B--2---:R-:W-:-:S05]  /*0130*/  SEL R0, R1, R0, P0 ;  /* 0x0000000001007207 */ /* 0x004fca0000000000 */
[----:B------:R-:W-:Y:S01]  /*0140*/  FMUL R7, R0, R0 ;  /* 0x0000000000077220 */ /* 0x000fe20000400000 */
[----:B------:R-:W-:Y:S06]  /*0150*/  @P0 EXIT ;  /* 0x000000000000094d */ /* 0x000fec0003800000 */
[----:B------:R-:W-:Y:S01]  /*0160*/  STG.E desc[UR4][R4.64], R7 ;  /* 0x0000000704007986 */ /* 0x000fe2000c101904 */
[----:B------:R-:W-:Y:S05]  /*0170*/  EXIT ;  /* 0x000000000000794d */ /* 0x000fea0003800000 */
.L_x_0:
[----:B------:R-:W-:-:S00]  /*0180*/  BRA `(.L_x_0) ;  /* 0xfffffffc00fc7947 */ /* 0x000fc0000383ffff */
[----:B------:R-:W-:-:S00]  /*0190*/  NOP ;  /* 0x0000000000007918 */ /* 0x000fc00000000000 */
        /* <DEDUP_REMOVED lines=14> */
.L_x_1:


//--------------------- .nv.shared.reserved.0     --------------------------
	.section	.nv.shared.reserved.0,"aw",@nobits
	.weak		__nv_reservedSMEM_offset_0_alias
	.size		__nv_reservedSMEM_offset_0_alias, 0, 64
	.other		__nv_reservedSMEM_offset_0_alias,@"STO_CUDA_RESERVED_SHARED STV_DEFAULT"
__nv_reservedSMEM_offset_0_alias:
	.zero		0
	.zero		64


//--------------------- .nv.constant0.square_kernel_0d1d234 --------------------------
	.section	.nv.constant0.square_kernel_0d1d234,"a",@progbits
	.sectionflags	@""
	.align	4
.nv.constant0.square_kernel_0d1d234:
	.zero		924


//--------------------- SYMBOLS --------------------------

	.type		.nv.reservedSmem.offset0,@object
	.size		.nv.reservedSmem.offset0,0x4
